//
// Generated by NVIDIA NVVM Compiler
//
// Compiler Build ID: CL-36424714
// Cuda compilation tools, release 13.0, V13.0.88
// Based on NVVM 20.0.0
//

.version 9.0
.target sm_100
.address_size 64

	// .globl	_Z6euclidP7latLongPdidd

.visible .entry _Z6euclidP7latLongPdidd(
	.param .u64 .ptr .align 1 _Z6euclidP7latLongPdidd_param_0,
	.param .u64 .ptr .align 1 _Z6euclidP7latLongPdidd_param_1,
	.param .u32 _Z6euclidP7latLongPdidd_param_2,
	.param .f64 _Z6euclidP7latLongPdidd_param_3,
	.param .f64 _Z6euclidP7latLongPdidd_param_4
)
{
	.reg .pred 	%p<2>;
	.reg .b32 	%r<9>;
	.reg .b64 	%rd<9>;
	.reg .b64 	%fd<10>;

	ld.param.u64 	%rd3, [_Z6euclidP7latLongPdidd_param_0];
	ld.param.u64 	%rd2, [_Z6euclidP7latLongPdidd_param_1];
	ld.param.u32 	%r2, [_Z6euclidP7latLongPdidd_param_2];
	ld.param.f64 	%fd1, [_Z6euclidP7latLongPdidd_param_3];
	ld.param.f64 	%fd2, [_Z6euclidP7latLongPdidd_param_4];
	cvta.to.global.u64 	%rd1, %rd3;
	mov.u32 	%r3, %ntid.x;
	mov.u32 	%r4, %nctaid.x;
	mov.u32 	%r5, %ctaid.y;
	mov.u32 	%r6, %ctaid.x;
	mad.lo.s32 	%r7, %r4, %r5, %r6;
	mov.u32 	%r8, %tid.x;
	mad.lo.s32 	%r1, %r7, %r3, %r8;
	setp.ge.s32 	%p1, %r1, %r2;
	@%p1 bra 	$L__BB0_2;
	mul.wide.s32 	%rd4, %r1, 16;
	add.s64 	%rd5, %rd1, %rd4;
	cvta.to.global.u64 	%rd6, %rd2;
	mul.wide.s32 	%rd7, %r1, 8;
	add.s64 	%rd8, %rd6, %rd7;
	ld.global.f64 	%fd3, [%rd5];
	sub.f64 	%fd4, %fd1, %fd3;
	ld.global.f64 	%fd5, [%rd5+8];
	sub.f64 	%fd6, %fd2, %fd5;
	mul.f64 	%fd7, %fd6, %fd6;
	fma.rn.f64 	%fd8, %fd4, %fd4, %fd7;
	sqrt.rn.f64 	%fd9, %fd8;
	st.global.f64 	[%rd8], %fd9;
$L__BB0_2:
	ret;

}


// ===== COMPILED SASS (sm_100) =====

	.target	sm_100

	.elftype	@"ET_EXEC"


//--------------------- .note.nv.tkinfo           --------------------------
	.section	.note.nv.tkinfo,"",@"SHT_NOTE"
	.sectionflags	@"SHF_NOTE_NV_TKINFO"
	.tkinfo
        /*0018*/ 	.word	0x00000002
        /*0030*/ 	.string	""
        /*0030*/ 	.string	"ptxas"
        /*0030*/ 	.string	"Cuda compilation tools, release 13.0, V13.0.88"
        /*0030*/ 	.string	"Build cuda_13.0.r13.0/compiler.36424714_0"
        /*0030*/ 	.string	"-arch sm_100 -m 64 "



//--------------------- .note.nv.cuinfo           --------------------------
	.section	.note.nv.cuinfo,"",@"SHT_NOTE"
	.sectionflags	@"SHF_NOTE_NV_CUINFO"
        /*0018*/ 	.short	0x0002
        /*001a*/ 	.short	0x0064
        /*001c*/ 	.short	0x0082
	.zero		2


//--------------------- .nv.info                  --------------------------
	.section	.nv.info,"",@"SHT_CUDA_INFO"
	.align	4


	//----- nvinfo : EIATTR_REGCOUNT
	.align		4
        /*0000*/ 	.byte	0x04, 0x2f
        /*0002*/ 	.short	(.L_1 - .L_0)
	.align		4
.L_0:
        /*0004*/ 	.word	index@(_Z6euclidP7latLongPdidd)
        /*0008*/ 	.word	0x00000014


	//----- nvinfo : EIATTR_FRAME_SIZE
	.align		4
.L_1:
        /*000c*/ 	.byte	0x04, 0x11
        /*000e*/ 	.short	(.L_3 - .L_2)
	.align		4
.L_2:
        /*0010*/ 	.word	index@($__internal_0_$__cuda_sm20_dsqrt_rn_f64_mediumpath_v1)
        /*0014*/ 	.word	0x00000000


	//----- nvinfo : EIATTR_FRAME_SIZE
	.align		4
.L_3:
        /*0018*/ 	.byte	0x04, 0x11
        /*001a*/ 	.short	(.L_5 - .L_4)
	.align		4
.L_4:
        /*001c*/ 	.word	index@(_Z6euclidP7latLongPdidd)
        /*0020*/ 	.word	0x00000000


	//----- nvinfo : EIATTR_MIN_STACK_SIZE
	.align		4
.L_5:
        /*0024*/ 	.byte	0x04, 0x12
        /*0026*/ 	.short	(.L_7 - .L_6)
	.align		4
.L_6:
        /*0028*/ 	.word	index@(_Z6euclidP7latLongPdidd)
        /*002c*/ 	.word	0x00000000
.L_7:


//--------------------- .nv.compat                --------------------------
	.section	.nv.compat,"",@"SHT_CUDA_COMPAT_INFO"
	.align	4
        /*0000*/ 	.byte	0x02, 0x09, 0x00, 0x00, 0x02, 0x02, 0x01, 0x00, 0x02, 0x05, 0x05, 0x00, 0x03, 0x07, 0x01, 0x01
        /*0010*/ 	.byte	0x02, 0x03, 0x00, 0x00, 0x02, 0x06, 0x01, 0x00, 0x04, 0x0b, 0x08, 0x00, 0x01, 0x00, 0x00, 0x00
        /*0020*/ 	.byte	0x00, 0x00, 0x00, 0x00


//--------------------- .nv.info._Z6euclidP7latLongPdidd --------------------------
	.section	.nv.info._Z6euclidP7latLongPdidd,"",@"SHT_CUDA_INFO"
	.sectionflags	@""
	.align	4


	//----- nvinfo : EIATTR_CUDA_API_VERSION
	.align		4
        /*0000*/ 	.byte	0x04, 0x37
        /*0002*/ 	.short	(.L_9 - .L_8)
.L_8:
        /*0004*/ 	.word	0x00000082


	//----- nvinfo : EIATTR_KPARAM_INFO
	.align		4
.L_9:
        /*0008*/ 	.byte	0x04, 0x17
        /*000a*/ 	.short	(.L_11 - .L_10)
.L_10:
        /*000c*/ 	.word	0x00000000
        /*0010*/ 	.short	0x0004
        /*0012*/ 	.short	0x0020
        /*0014*/ 	.byte	0x00, 0xf0, 0x21, 0x00


	//----- nvinfo : EIATTR_KPARAM_INFO
	.align		4
.L_11:
        /*0018*/ 	.byte	0x04, 0x17
        /*001a*/ 	.short	(.L_13 - .L_12)
.L_12:
        /*001c*/ 	.word	0x00000000
        /*0020*/ 	.short	0x0003
        /*0022*/ 	.short	0x0018
        /*0024*/ 	.byte	0x00, 0xf0, 0x21, 0x00


	//----- nvinfo : EIATTR_KPARAM_INFO
	.align		4
.L_13:
        /*0028*/ 	.byte	0x04, 0x17
        /*002a*/ 	.short	(.L_15 - .L_14)
.L_14:
        /*002c*/ 	.word	0x00000000
        /*0030*/ 	.short	0x0002
        /*0032*/ 	.short	0x0010
        /*0034*/ 	.byte	0x00, 0xf0, 0x11, 0x00


	//----- nvinfo : EIATTR_KPARAM_INFO
	.align		4
.L_15:
        /*0038*/ 	.byte	0x04, 0x17
        /*003a*/ 	.short	(.L_17 - .L_16)
.L_16:
        /*003c*/ 	.word	0x00000000
        /*0040*/ 	.short	0x0001
        /*0042*/ 	.short	0x0008
        /*0044*/ 	.byte	0x00, 0xf5, 0x21, 0x00


	//----- nvinfo : EIATTR_KPARAM_INFO
	.align		4
.L_17:
        /*0048*/ 	.byte	0x04, 0x17
        /*004a*/ 	.short	(.L_19 - .L_18)
.L_18:
        /*004c*/ 	.word	0x00000000
        /*0050*/ 	.short	0x0000
        /*0052*/ 	.short	0x0000
        /*0054*/ 	.byte	0x00, 0xf5, 0x21, 0x00


	//----- nvinfo : EIATTR_SPARSE_MMA_MASK
	.align		4
.L_19:
        /*0058*/ 	.byte	0x03, 0x50
        /*005a*/ 	.short	0x0000


	//----- nvinfo : EIATTR_MAXREG_COUNT
	.align		4
        /*005c*/ 	.byte	0x03, 0x1b
        /*005e*/ 	.short	0x00ff


	//----- nvinfo : EIATTR_MERCURY_ISA_VERSION
	.align		4
        /*0060*/ 	.byte	0x03, 0x5f
        /*0062*/ 	.short	0x0101


	//----- nvinfo : EIATTR_VRC_CTA_INIT_COUNT
	.align		4
        /*0064*/ 	.byte	0x02, 0x4a
	.zero		1
	.zero		1


	//----- nvinfo : EIATTR_EXIT_INSTR_OFFSETS
	.align		4
        /*0068*/ 	.byte	0x04, 0x1c
        /*006a*/ 	.short	(.L_21 - .L_20)


	//   ....[0]....
.L_20:
        /*006c*/ 	.word	0x000000a0


	//   ....[1]....
        /*0070*/ 	.word	0x000002d0


	//----- nvinfo : EIATTR_CRS_STACK_SIZE
	.align		4
.L_21:
        /*0074*/ 	.byte	0x04, 0x1e
        /*0076*/ 	.short	(.L_23 - .L_22)
.L_22:
        /*0078*/ 	.word	0x00000000


	//----- nvinfo : EIATTR_CBANK_PARAM_SIZE
	.align		4
.L_23:
        /*007c*/ 	.byte	0x03, 0x19
        /*007e*/ 	.short	0x0028


	//----- nvinfo : EIATTR_PARAM_CBANK
	.align		4
        /*0080*/ 	.byte	0x04, 0x0a
        /*0082*/ 	.short	(.L_25 - .L_24)
	.align		4
.L_24:
        /*0084*/ 	.word	index@(.nv.constant0._Z6euclidP7latLongPdidd)
        /*0088*/ 	.short	0x0380
        /*008a*/ 	.short	0x0028


	//----- nvinfo : EIATTR_SW_WAR
	.align		4
.L_25:
        /*008c*/ 	.byte	0x04, 0x36
        /*008e*/ 	.short	(.L_27 - .L_26)
.L_26:
        /*0090*/ 	.word	0x00000008
.L_27:


//--------------------- .nv.callgraph             --------------------------
	.section	.nv.callgraph,"",@"SHT_CUDA_CALLGRAPH"
	.align	4
	.sectionentsize	8
	.align		4
        /*0000*/ 	.word	0x00000000
	.align		4
        /*0004*/ 	.word	0xffffffff
	.align		4
        /*0008*/ 	.word	0x00000000
	.align		4
        /*000c*/ 	.word	0xfffffffe
	.align		4
        /*0010*/ 	.word	0x00000000
	.align		4
        /*0014*/ 	.word	0xfffffffd
	.align		4
        /*0018*/ 	.word	0x00000000
	.align		4
        /*001c*/ 	.word	0xfffffffc


//--------------------- .text._Z6euclidP7latLongPdidd --------------------------
	.section	.text._Z6euclidP7latLongPdidd,"ax",@progbits
	.align	128
        .global         _Z6euclidP7latLongPdidd
        .type           _Z6euclidP7latLongPdidd,@function
        .size           _Z6euclidP7latLongPdidd,(.L_x_7 - _Z6euclidP7latLongPdidd)
        .other          _Z6euclidP7latLongPdidd,@"STO_CUDA_ENTRY STV_DEFAULT"
_Z6euclidP7latLongPdidd:
.text._Z6euclidP7latLongPdidd:
[----:B------:R-:W-:Y:S01]  /*0000*/  LDC R1, c[0x0][0x37c] ;  /* 0x0000df00ff017b82 */ /* 0x000fe20000000800 */
[----:B------:R-:W0:Y:S01]  /*0010*/  S2R R0, SR_CTAID.Y ;  /* 0x0000000000007919 */ /* 0x000e220000002600 */
[----:B------:R-:W1:Y:S01]  /*0020*/  LDCU UR4, c[0x0][0x360] ;  /* 0x00006c00ff0477ac */ /* 0x000e620008000800 */
[----:B------:R-:W0:Y:S01]  /*0030*/  S2R R3, SR_CTAID.X ;  /* 0x0000000000037919 */ /* 0x000e220000002500 */
[----:B------:R-:W0:Y:S01]  /*0040*/  LDCU UR5, c[0x0][0x370] ;  /* 0x00006e00ff0577ac */ /* 0x000e220008000800 */
[----:B------:R-:W1:Y:S01]  /*0050*/  S2R R5, SR_TID.X ;  /* 0x0000000000057919 */ /* 0x000e620000002100 */
[----:B------:R-:W2:Y:S01]  /*0060*/  LDCU UR6, c[0x0][0x390] ;  /* 0x00007200ff0677ac */ /* 0x000ea20008000800 */
[----:B0-----:R-:W-:-:S04]  /*0070*/  IMAD R0, R0, UR5, R3 ;  /* 0x0000000500007c24 */ /* 0x001fc8000f8e0203 */
[----:B-1----:R-:W-:-:S05]  /*0080*/  IMAD R0, R0, UR4, R5 ;  /* 0x0000000400007c24 */ /* 0x002fca000f8e0205 */
[----:B--2---:R-:W-:-:S13]  /*0090*/  ISETP.GE.AND P0, PT, R0, UR6, PT ;  /* 0x0000000600007c0c */ /* 0x004fda000bf06270 */
[----:B------:R-:W-:Y:S05]  /*00a0*/  @P0 EXIT ;  /* 0x000000000000094d */ /* 0x000fea0003800000 */
[----:B------:R-:W0:Y:S01]  /*00b0*/  LDC.64 R2, c[0x0][0x380] ;  /* 0x0000e000ff027b82 */ /* 0x000e220000000a00 */
[----:B------:R-:W1:Y:S01]  /*00c0*/  LDCU.64 UR4, c[0x0][0x358] ;  /* 0x00006b00ff0477ac */ /* 0x000e620008000a00 */
[----:B------:R-:W2:Y:S01]  /*00d0*/  LDCU.64 UR8, c[0x0][0x3a0] ;  /* 0x00007400ff0877ac */ /* 0x000ea20008000a00 */
[----:B------:R-:W3:Y:S01]  /*00e0*/  LDCU.64 UR6, c[0x0][0x398] ;  /* 0x00007300ff0677ac */ /* 0x000ee20008000a00 */
[----:B0-----:R-:W-:-:S05]  /*00f0*/  IMAD.WIDE R2, R0, 0x10, R2 ;  /* 0x0000001000027825 */ /* 0x001fca00078e0202 */
[----:B-1----:R-:W2:Y:S04]  /*0100*/  LDG.E.64 R6, desc[UR4][R2.64+0x8] ;  /* 0x0000080402067981 */ /* 0x002ea8000c1e1b00 */
[----:B------:R0:W3:Y:S01]  /*0110*/  LDG.E.64 R4, desc[UR4][R2.64] ;  /* 0x0000000402047981 */ /* 0x0000e2000c1e1b00 */
[----:B------:R-:W-:Y:S01]  /*0120*/  BSSY.RECONVERGENT B0, `(.L_x_0) ;  /* 0x0000019000007945 */ /* 0x000fe20003800200 */
[----:B0-----:R-:W-:Y:S01]  /*0130*/  IMAD.MOV.U32 R2, RZ, RZ, 0x0 ;  /* 0x00000000ff027424 */ /* 0x001fe200078e00ff */
[----:B------:R-:W-:Y:S01]  /*0140*/  MOV R3, 0x3fd80000 ;  /* 0x3fd8000000037802 */ /* 0x000fe20000000f00 */
[----:B--2---:R-:W-:Y:S02]  /*0150*/  DADD R6, -R6, UR8 ;  /* 0x0000000806067e29 */ /* 0x004fe40008000100 */
[----:B---3--:R-:W-:-:S06]  /*0160*/  DADD R4, -R4, UR6 ;  /* 0x0000000604047e29 */ /* 0x008fcc0008000100 */
[----:B------:R-:W-:-:S08]  /*0170*/  DMUL R6, R6, R6 ;  /* 0x0000000606067228 */ /* 0x000fd00000000000 */
[----:B------:R-:W-:-:S06]  /*0180*/  DFMA R4, R4, R4, R6 ;  /* 0x000000040404722b */ /* 0x000fcc0000000006 */
[----:B------:R-:W0:Y:S04]  /*0190*/  MUFU.RSQ64H R7, R5 ;  /* 0x0000000500077308 */ /* 0x000e280000001c00 */
[----:B------:R-:W-:-:S05]  /*01a0*/  VIADD R6, R5, 0xfcb00000 ;  /* 0xfcb0000005067836 */ /* 0x000fca0000000000 */
[----:B------:R-:W-:Y:S01]  /*01b0*/  ISETP.GE.U32.AND P0, PT, R6, 0x7ca00000, PT ;  /* 0x7ca000000600780c */ /* 0x000fe20003f06070 */
[----:B0-----:R-:W-:-:S08]  /*01c0*/  DMUL R8, R6, R6 ;  /* 0x0000000606087228 */ /* 0x001fd00000000000 */
[----:B------:R-:W-:-:S08]  /*01d0*/  DFMA R8, R4, -R8, 1 ;  /* 0x3ff000000408742b */ /* 0x000fd00000000808 */
[----:B------:R-:W-:Y:S02]  /*01e0*/  DFMA R2, R8, R2, 0.5 ;  /* 0x3fe000000802742b */ /* 0x000fe40000000002 */
[----:B------:R-:W-:-:S08]  /*01f0*/  DMUL R8, R6, R8 ;  /* 0x0000000806087228 */ /* 0x000fd00000000000 */
[----:B------:R-:W-:Y:S01]  /*0200*/  DFMA R8, R2, R8, R6 ;  /* 0x000000080208722b */ /* 0x000fe20000000006 */
[----:B------:R-:W0:Y:S07]  /*0210*/  LDC.64 R2, c[0x0][0x388] ;  /* 0x0000e200ff027b82 */ /* 0x000e2e0000000a00 */
[----:B------:R-:W-:Y:S02]  /*0220*/  DMUL R10, R4, R8 ;  /* 0x00000008040a7228 */ /* 0x000fe40000000000 */
[----:B------:R-:W-:-:S02]  /*0230*/  VIADD R17, R9, 0xfff00000 ;  /* 0xfff0000009117836 */ /* 0x000fc40000000000 */
[----:B------:R-:W-:-:S04]  /*0240*/  IMAD.MOV.U32 R16, RZ, RZ, R8 ;  /* 0x000000ffff107224 */ /* 0x000fc800078e0008 */
[----:B------:R-:W-:-:S08]  /*0250*/  DFMA R12, R10, -R10, R4 ;  /* 0x8000000a0a0c722b */ /* 0x000fd00000000004 */
[----:B------:R-:W-:Y:S01]  /*0260*/  DFMA R14, R12, R16, R10 ;  /* 0x000000100c0e722b */ /* 0x000fe2000000000a */
[----:B0-----:R-:W-:Y:S01]  /*0270*/  IMAD.WIDE R2, R0, 0x8, R2 ;  /* 0x0000000800027825 */ /* 0x001fe200078e0202 */
[----:B------:R-:W-:Y:S09]  /*0280*/  @!P0 BRA `(.L_x_1) ;  /* 0x0000000000088947 */ /* 0x000ff20003800000 */
[----:B------:R-:W-:-:S07]  /*0290*/  MOV R0, 0x2b0 ;  /* 0x000002b000007802 */ /* 0x000fce0000000f00 */
[----:B------:R-:W-:Y:S05]  /*02a0*/  CALL.REL.NOINC `($__internal_0_$__cuda_sm20_dsqrt_rn_f64_mediumpath_v1) ;  /* 0x00000000000c7944 */ /* 0x000fea0003c00000 */
.L_x_1:
[----:B------:R-:W-:Y:S05]  /*02b0*/  BSYNC.RECONVERGENT B0 ;  /* 0x0000000000007941 */ /* 0x000fea0003800200 */
.L_x_0:
[----:B------:R-:W-:Y:S01]  /*02c0*/  STG.E.64 desc[UR4][R2.64], R14 ;  /* 0x0000000e02007986 */ /* 0x000fe2000c101b04 */
[----:B------:R-:W-:Y:S05]  /*02d0*/  EXIT ;  /* 0x000000000000794d */ /* 0x000fea0003800000 */
        .weak           $__internal_0_$__cuda_sm20_dsqrt_rn_f64_mediumpath_v1
        .type           $__internal_0_$__cuda_sm20_dsqrt_rn_f64_mediumpath_v1,@function
        .size           $__internal_0_$__cuda_sm20_dsqrt_rn_f64_mediumpath_v1,(.L_x_7 - $__internal_0_$__cuda_sm20_dsqrt_rn_f64_mediumpath_v1)
$__internal_0_$__cuda_sm20_dsqrt_rn_f64_mediumpath_v1:
[----:B------:R-:W-:Y:S01]  /*02e0*/  ISETP.GE.U32.AND P0, PT, R6, -0x3400000, PT ;  /* 0xfcc000000600780c */ /* 0x000fe20003f06070 */
[----:B------:R-:W-:Y:S01]  /*02f0*/  BSSY.RECONVERGENT B1, `(.L_x_2) ;  /* 0x0000024000017945 */ /* 0x000fe20003800200 */
[----:B------:R-:W-:-:S11]  /*0300*/  MOV R9, R17 ;  /* 0x0000001100097202 */ /* 0x000fd60000000f00 */
[----:B------:R-:W-:Y:S05]  /*0310*/  @!P0 BRA `(.L_x_3) ;  /* 0x0000000000208947 */ /* 0x000fea0003800000 */
[----:B------:R-:W-:-:S10]  /*0320*/  DFMA.RM R8, R12, R8, R10 ;  /* 0x000000080c08722b */ /* 0x000fd4000000400a */
[----:B------:R-:W-:-:S05]  /*0330*/  IADD3 R6, P0, PT, R8, 0x1, RZ ;  /* 0x0000000108067810 */ /* 0x000fca0007f1e0ff */
[----:B------:R-:W-:-:S06]  /*0340*/  IMAD.X R7, RZ, RZ, R9, P0 ;  /* 0x000000ffff077224 */ /* 0x000fcc00000e0609 */
[----:B------:R-:W-:-:S08]  /*0350*/  DFMA.RP R4, -R8, R6, R4 ;  /* 0x000000060804722b */ /* 0x000fd00000008104 */
[----:B------:R-:W-:-:S06]  /*0360*/  DSETP.GT.AND P0, PT, R4, RZ, PT ;  /* 0x000000ff0400722a */ /* 0x000fcc0003f04000 */
[----:B------:R-:W-:Y:S02]  /*0370*/  FSEL R6, R6, R8, P0 ;  /* 0x0000000806067208 */ /* 0x000fe40000000000 */
[----:B------:R-:W-:Y:S01]  /*0380*/  FSEL R7, R7, R9, P0 ;  /* 0x0000000907077208 */ /* 0x000fe20000000000 */
[----:B------:R-:W-:Y:S06]  /*0390*/  BRA `(.L_x_4) ;  /* 0x0000000000647947 */ /* 0x000fec0003800000 */
.L_x_3:
[----:B------:R-:W-:-:S14]  /*03a0*/  DSETP.NE.AND P0, PT, R4, RZ, PT ;  /* 0x000000ff0400722a */ /* 0x000fdc0003f05000 */
[----:B------:R-:W-:Y:S05]  /*03b0*/  @!P0 BRA `(.L_x_5) ;  /* 0x0000000000588947 */ /* 0x000fea0003800000 */
[----:B------:R-:W-:-:S13]  /*03c0*/  ISETP.GE.AND P0, PT, R5, RZ, PT ;  /* 0x000000ff0500720c */ /* 0x000fda0003f06270 */
[----:B------:R-:W-:Y:S01]  /*03d0*/  @!P0 MOV R6, 0x0 ;  /* 0x0000000000068802 */ /* 0x000fe20000000f00 */
[----:B------:R-:W-:Y:S01]  /*03e0*/  @!P0 IMAD.MOV.U32 R7, RZ, RZ, -0x80000 ;  /* 0xfff80000ff078424 */ /* 0x000fe200078e00ff */
[----:B------:R-:W-:Y:S06]  /*03f0*/  @!P0 BRA `(.L_x_4) ;  /* 0x00000000004c8947 */ /* 0x000fec0003800000 */
[----:B------:R-:W-:-:S13]  /*0400*/  ISETP.GT.AND P0, PT, R5, 0x7fefffff, PT ;  /* 0x7fefffff0500780c */ /* 0x000fda0003f04270 */
[----:B------:R-:W-:Y:S05]  /*0410*/  @P0 BRA `(.L_x_5) ;  /* 0x0000000000400947 */ /* 0x000fea0003800000 */
[----:B------:R-:W-:Y:S01]  /*0420*/  DMUL R4, R4, 8.11296384146066816958e+31 ;  /* 0x4690000004047828 */ /* 0x000fe20000000000 */
[----:B------:R-:W-:Y:S01]  /*0430*/  MOV R6, RZ ;  /* 0x000000ff00067202 */ /* 0x000fe20000000f00 */
[----:B------:R-:W-:Y:S01]  /*0440*/  IMAD.MOV.U32 R10, RZ, RZ, 0x0 ;  /* 0x00000000ff0a7424 */ /* 0x000fe200078e00ff */
[----:B------:R-:W-:-:S03]  /*0450*/  MOV R11, 0x3fd80000 ;  /* 0x3fd80000000b7802 */ /* 0x000fc60000000f00 */
[----:B------:R-:W0:Y:S02]  /*0460*/  MUFU.RSQ64H R7, R5 ;  /* 0x0000000500077308 */ /* 0x000e240000001c00 */
[----:B0-----:R-:W-:-:S08]  /*0470*/  DMUL R8, R6, R6 ;  /* 0x0000000606087228 */ /* 0x001fd00000000000 */
[----:B------:R-:W-:-:S08]  /*0480*/  DFMA R8, R4, -R8, 1 ;  /* 0x3ff000000408742b */ /* 0x000fd00000000808 */
[----:B------:R-:W-:Y:S02]  /*0490*/  DFMA R10, R8, R10, 0.5 ;  /* 0x3fe00000080a742b */ /* 0x000fe4000000000a */
[----:B------:R-:W-:-:S08]  /*04a0*/  DMUL R8, R6, R8 ;  /* 0x0000000806087228 */ /* 0x000fd00000000000 */
[----:B------:R-:W-:-:S08]  /*04b0*/  DFMA R8, R10, R8, R6 ;  /* 0x000000080a08722b */ /* 0x000fd00000000006 */
[----:B------:R-:W-:Y:S02]  /*04c0*/  DMUL R6, R4, R8 ;  /* 0x0000000804067228 */ /* 0x000fe40000000000 */
[----:B------:R-:W-:-:S06]  /*04d0*/  VIADD R9, R9, 0xfff00000 ;  /* 0xfff0000009097836 */ /* 0x000fcc0000000000 */
[----:B------:R-:W-:-:S08]  /*04e0*/  DFMA R10, R6, -R6, R4 ;  /* 0x80000006060a722b */ /* 0x000fd00000000004 */
[----:B------:R-:W-:-:S10]  /*04f0*/  DFMA R6, R8, R10, R6 ;  /* 0x0000000a0806722b */ /* 0x000fd40000000006 */
[----:B------:R-:W-:Y:S01]  /*0500*/  IADD3 R7, PT, PT, R7, -0x3500000, RZ ;  /* 0xfcb0000007077810 */ /* 0x000fe20007ffe0ff */
[----:B------:R-:W-:Y:S06]  /*0510*/  BRA `(.L_x_4) ;  /* 0x0000000000047947 */ /* 0x000fec0003800000 */
.L_x_5:
[----:B------:R-:W-:-:S11]  /*0520*/  DADD R6, R4, R4 ;  /* 0x0000000004067229 */ /* 0x000fd60000000004 */
.L_x_4:
[----:B------:R-:W-:Y:S05]  /*0530*/  BSYNC.RECONVERGENT B1 ;  /* 0x0000000000017941 */ /* 0x000fea0003800200 */
.L_x_2:
[----:B------:R-:W-:Y:S02]  /*0540*/  HFMA2 R5, -RZ, RZ, 0, 0 ;  /* 0x00000000ff057431 */ /* 0x000fe400000001ff */
[----:B------:R-:W-:Y:S01]  /*0550*/  IMAD.MOV.U32 R4, RZ, RZ, R0 ;  /* 0x000000ffff047224 */ /* 0x000fe200078e0000 */
[----:B------:R-:W-:Y:S01]  /*0560*/  MOV R15, R7 ;  /* 0x00000007000f7202 */ /* 0x000fe20000000f00 */
[----:B------:R-:W-:Y:S02]  /*0570*/  IMAD.MOV.U32 R14, RZ, RZ, R6 ;  /* 0x000000ffff0e7224 */ /* 0x000fe400078e0006 */
[----:B------:R-:W-:Y:S05]  /*0580*/  RET.REL.NODEC R4 `(_Z6euclidP7latLongPdidd) ;  /* 0xfffffff8049c7950 */ /* 0x000fea0003c3ffff */
.L_x_6:
[----:B------:R-:W-:-:S00]  /*0590*/  BRA `(.L_x_6) ;  /* 0xfffffffc00fc7947 */ /* 0x000fc0000383ffff */
[----:B------:R-:W-:-:S00]  /*05a0*/  NOP ;  /* 0x0000000000007918 */ /* 0x000fc00000000000 */
        /* <DEDUP_REMOVED lines=13> */
.L_x_7:


//--------------------- .nv.shared.reserved.0     --------------------------
	.section	.nv.shared.reserved.0,"aw",@nobits
	.weak		__nv_reservedSMEM_offset_0_alias
	.size		__nv_reservedSMEM_offset_0_alias, 0, 64
	.other		__nv_reservedSMEM_offset_0_alias,@"STO_CUDA_RESERVED_SHARED STV_DEFAULT"
__nv_reservedSMEM_offset_0_alias:
	.zero		0
	.zero		64


//--------------------- .nv.constant0._Z6euclidP7latLongPdidd --------------------------
	.section	.nv.constant0._Z6euclidP7latLongPdidd,"a",@progbits
	.sectionflags	@""
	.align	4
.nv.constant0._Z6euclidP7latLongPdidd:
	.zero		936


//--------------------- SYMBOLS --------------------------

	.type		.nv.reservedSmem.offset0,@object
	.size		.nv.reservedSmem.offset0,0x4
